//
// Generated by NVIDIA NVVM Compiler
//
// Compiler Build ID: CL-36424714
// Cuda compilation tools, release 13.0, V13.0.88
// Based on NVVM 20.0.0
//

.version 9.0
.target sm_100
.address_size 64

	// .globl	_Z14vector_add_gpuPdS_S_i

.visible .entry _Z14vector_add_gpuPdS_S_i(
	.param .u64 .ptr .align 1 _Z14vector_add_gpuPdS_S_i_param_0,
	.param .u64 .ptr .align 1 _Z14vector_add_gpuPdS_S_i_param_1,
	.param .u64 .ptr .align 1 _Z14vector_add_gpuPdS_S_i_param_2,
	.param .u32 _Z14vector_add_gpuPdS_S_i_param_3
)
{
	.reg .pred 	%p<2>;
	.reg .b32 	%r<6>;
	.reg .b64 	%rd<11>;
	.reg .b64 	%fd<4>;

	ld.param.u64 	%rd1, [_Z14vector_add_gpuPdS_S_i_param_0];
	ld.param.u64 	%rd2, [_Z14vector_add_gpuPdS_S_i_param_1];
	ld.param.u64 	%rd3, [_Z14vector_add_gpuPdS_S_i_param_2];
	ld.param.u32 	%r2, [_Z14vector_add_gpuPdS_S_i_param_3];
	mov.u32 	%r3, %ctaid.x;
	mov.u32 	%r4, %ntid.x;
	mov.u32 	%r5, %tid.x;
	mad.lo.s32 	%r1, %r3, %r4, %r5;
	setp.ge.s32 	%p1, %r1, %r2;
	@%p1 bra 	$L__BB0_2;
	cvta.to.global.u64 	%rd4, %rd1;
	cvta.to.global.u64 	%rd5, %rd2;
	cvta.to.global.u64 	%rd6, %rd3;
	mul.wide.s32 	%rd7, %r1, 8;
	add.s64 	%rd8, %rd4, %rd7;
	ld.global.f64 	%fd1, [%rd8];
	add.s64 	%rd9, %rd5, %rd7;
	ld.global.f64 	%fd2, [%rd9];
	add.f64 	%fd3, %fd1, %fd2;
	add.s64 	%rd10, %rd6, %rd7;
	st.global.f64 	[%rd10], %fd3;
$L__BB0_2:
	ret;

}


// ===== COMPILED SASS (sm_100) =====

	.target	sm_100

	.elftype	@"ET_EXEC"


//--------------------- .note.nv.tkinfo           --------------------------
	.section	.note.nv.tkinfo,"",@"SHT_NOTE"
	.sectionflags	@"SHF_NOTE_NV_TKINFO"
	.tkinfo
        /*0018*/ 	.word	0x00000002
        /*0030*/ 	.string	""
        /*0030*/ 	.string	"ptxas"
        /*0030*/ 	.string	"Cuda compilation tools, release 13.0, V13.0.88"
        /*0030*/ 	.string	"Build cuda_13.0.r13.0/compiler.36424714_0"
        /*0030*/ 	.string	"-arch sm_100 -m 64 "



//--------------------- .note.nv.cuinfo           --------------------------
	.section	.note.nv.cuinfo,"",@"SHT_NOTE"
	.sectionflags	@"SHF_NOTE_NV_CUINFO"
        /*0018*/ 	.short	0x0002
        /*001a*/ 	.short	0x0064
        /*001c*/ 	.short	0x0082
	.zero		2


//--------------------- .nv.info                  --------------------------
	.section	.nv.info,"",@"SHT_CUDA_INFO"
	.align	4


	//----- nvinfo : EIATTR_REGCOUNT
	.align		4
        /*0000*/ 	.byte	0x04, 0x2f
        /*0002*/ 	.short	(.L_1 - .L_0)
	.align		4
.L_0:
        /*0004*/ 	.word	index@(_Z14vector_add_gpuPdS_S_i)
        /*0008*/ 	.word	0x0000000e


	//----- nvinfo : EIATTR_FRAME_SIZE
	.align		4
.L_1:
        /*000c*/ 	.byte	0x04, 0x11
        /*000e*/ 	.short	(.L_3 - .L_2)
	.align		4
.L_2:
        /*0010*/ 	.word	index@(_Z14vector_add_gpuPdS_S_i)
        /*0014*/ 	.word	0x00000000


	//----- nvinfo : EIATTR_MIN_STACK_SIZE
	.align		4
.L_3:
        /*0018*/ 	.byte	0x04, 0x12
        /*001a*/ 	.short	(.L_5 - .L_4)
	.align		4
.L_4:
        /*001c*/ 	.word	index@(_Z14vector_add_gpuPdS_S_i)
        /*0020*/ 	.word	0x00000000
.L_5:


//--------------------- .nv.compat                --------------------------
	.section	.nv.compat,"",@"SHT_CUDA_COMPAT_INFO"
	.align	4
        /*0000*/ 	.byte	0x02, 0x09, 0x00, 0x00, 0x02, 0x02, 0x01, 0x00, 0x02, 0x05, 0x05, 0x00, 0x03, 0x07, 0x01, 0x01
        /*0010*/ 	.byte	0x02, 0x03, 0x00, 0x00, 0x02, 0x06, 0x01, 0x00, 0x04, 0x0b, 0x08, 0x00, 0x01, 0x00, 0x00, 0x00
        /*0020*/ 	.byte	0x00, 0x00, 0x00, 0x00


//--------------------- .nv.info._Z14vector_add_gpuPdS_S_i --------------------------
	.section	.nv.info._Z14vector_add_gpuPdS_S_i,"",@"SHT_CUDA_INFO"
	.sectionflags	@""
	.align	4


	//----- nvinfo : EIATTR_CUDA_API_VERSION
	.align		4
        /*0000*/ 	.byte	0x04, 0x37
        /*0002*/ 	.short	(.L_7 - .L_6)
.L_6:
        /*0004*/ 	.word	0x00000082


	//----- nvinfo : EIATTR_KPARAM_INFO
	.align		4
.L_7:
        /*0008*/ 	.byte	0x04, 0x17
        /*000a*/ 	.short	(.L_9 - .L_8)
.L_8:
        /*000c*/ 	.word	0x00000000
        /*0010*/ 	.short	0x0003
        /*0012*/ 	.short	0x0018
        /*0014*/ 	.byte	0x00, 0xf0, 0x11, 0x00


	//----- nvinfo : EIATTR_KPARAM_INFO
	.align		4
.L_9:
        /*0018*/ 	.byte	0x04, 0x17
        /*001a*/ 	.short	(.L_11 - .L_10)
.L_10:
        /*001c*/ 	.word	0x00000000
        /*0020*/ 	.short	0x0002
        /*0022*/ 	.short	0x0010
        /*0024*/ 	.byte	0x00, 0xf5, 0x21, 0x00


	//----- nvinfo : EIATTR_KPARAM_INFO
	.align		4
.L_11:
        /*0028*/ 	.byte	0x04, 0x17
        /*002a*/ 	.short	(.L_13 - .L_12)
.L_12:
        /*002c*/ 	.word	0x00000000
        /*0030*/ 	.short	0x0001
        /*0032*/ 	.short	0x0008
        /*0034*/ 	.byte	0x00, 0xf5, 0x21, 0x00


	//----- nvinfo : EIATTR_KPARAM_INFO
	.align		4
.L_13:
        /*0038*/ 	.byte	0x04, 0x17
        /*003a*/ 	.short	(.L_15 - .L_14)
.L_14:
        /*003c*/ 	.word	0x00000000
        /*0040*/ 	.short	0x0000
        /*0042*/ 	.short	0x0000
        /*0044*/ 	.byte	0x00, 0xf5, 0x21, 0x00


	//----- nvinfo : EIATTR_SPARSE_MMA_MASK
	.align		4
.L_15:
        /*0048*/ 	.byte	0x03, 0x50
        /*004a*/ 	.short	0x0000


	//----- nvinfo : EIATTR_MAXREG_COUNT
	.align		4
        /*004c*/ 	.byte	0x03, 0x1b
        /*004e*/ 	.short	0x00ff


	//----- nvinfo : EIATTR_MERCURY_ISA_VERSION
	.align		4
        /*0050*/ 	.byte	0x03, 0x5f
        /*0052*/ 	.short	0x0101


	//----- nvinfo : EIATTR_VRC_CTA_INIT_COUNT
	.align		4
        /*0054*/ 	.byte	0x02, 0x4a
	.zero		1
	.zero		1


	//----- nvinfo : EIATTR_EXIT_INSTR_OFFSETS
	.align		4
        /*0058*/ 	.byte	0x04, 0x1c
        /*005a*/ 	.short	(.L_17 - .L_16)


	//   ....[0]....
.L_16:
        /*005c*/ 	.word	0x00000070


	//   ....[1]....
        /*0060*/ 	.word	0x00000130


	//----- nvinfo : EIATTR_CBANK_PARAM_SIZE
	.align		4
.L_17:
        /*0064*/ 	.byte	0x03, 0x19
        /*0066*/ 	.short	0x001c


	//----- nvinfo : EIATTR_PARAM_CBANK
	.align		4
        /*0068*/ 	.byte	0x04, 0x0a
        /*006a*/ 	.short	(.L_19 - .L_18)
	.align		4
.L_18:
        /*006c*/ 	.word	index@(.nv.constant0._Z14vector_add_gpuPdS_S_i)
        /*0070*/ 	.short	0x0380
        /*0072*/ 	.short	0x001c


	//----- nvinfo : EIATTR_SW_WAR
	.align		4
.L_19:
        /*0074*/ 	.byte	0x04, 0x36
        /*0076*/ 	.short	(.L_21 - .L_20)
.L_20:
        /*0078*/ 	.word	0x00000008
.L_21:


//--------------------- .nv.callgraph             --------------------------
	.section	.nv.callgraph,"",@"SHT_CUDA_CALLGRAPH"
	.align	4
	.sectionentsize	8
	.align		4
        /*0000*/ 	.word	0x00000000
	.align		4
        /*0004*/ 	.word	0xffffffff
	.align		4
        /*0008*/ 	.word	0x00000000
	.align		4
        /*000c*/ 	.word	0xfffffffe
	.align		4
        /*0010*/ 	.word	0x00000000
	.align		4
        /*0014*/ 	.word	0xfffffffd
	.align		4
        /*0018*/ 	.word	0x00000000
	.align		4
        /*001c*/ 	.word	0xfffffffc


//--------------------- .text._Z14vector_add_gpuPdS_S_i --------------------------
	.section	.text._Z14vector_add_gpuPdS_S_i,"ax",@progbits
	.align	128
        .global         _Z14vector_add_gpuPdS_S_i
        .type           _Z14vector_add_gpuPdS_S_i,@function
        .size           _Z14vector_add_gpuPdS_S_i,(.L_x_1 - _Z14vector_add_gpuPdS_S_i)
        .other          _Z14vector_add_gpuPdS_S_i,@"STO_CUDA_ENTRY STV_DEFAULT"
_Z14vector_add_gpuPdS_S_i:
.text._Z14vector_add_gpuPdS_S_i:
[----:B------:R-:W-:Y:S01]  /*0000*/  LDC R1, c[0x0][0x37c] ;  /* 0x0000df00ff017b82 */ /* 0x000fe20000000800 */
[----:B------:R-:W0:Y:S07]  /*0010*/  S2R R0, SR_TID.X ;  /* 0x0000000000007919 */ /* 0x000e2e0000002100 */
[----:B------:R-:W0:Y:S01]  /*0020*/  S2UR UR4, SR_CTAID.X ;  /* 0x00000000000479c3 */ /* 0x000e220000002500 */
[----:B------:R-:W1:Y:S07]  /*0030*/  LDCU UR5, c[0x0][0x398] ;  /* 0x00007300ff0577ac */ /* 0x000e6e0008000800 */
[----:B------:R-:W0:Y:S02]  /*0040*/  LDC R11, c[0x0][0x360] ;  /* 0x0000d800ff0b7b82 */ /* 0x000e240000000800 */
[----:B0-----:R-:W-:-:S05]  /*0050*/  IMAD R11, R11, UR4, R0 ;  /* 0x000000040b0b7c24 */ /* 0x001fca000f8e0200 */
[----:B-1----:R-:W-:-:S13]  /*0060*/  ISETP.GE.AND P0, PT, R11, UR5, PT ;  /* 0x000000050b007c0c */ /* 0x002fda000bf06270 */
[----:B------:R-:W-:Y:S05]  /*0070*/  @P0 EXIT ;  /* 0x000000000000094d */ /* 0x000fea0003800000 */
[----:B------:R-:W0:Y:S01]  /*0080*/  LDC.64 R2, c[0x0][0x380] ;  /* 0x0000e000ff027b82 */ /* 0x000e220000000a00 */
[----:B------:R-:W1:Y:S07]  /*0090*/  LDCU.64 UR4, c[0x0][0x358] ;  /* 0x00006b00ff0477ac */ /* 0x000e6e0008000a00 */
[----:B------:R-:W2:Y:S08]  /*00a0*/  LDC.64 R4, c[0x0][0x388] ;  /* 0x0000e200ff047b82 */ /* 0x000eb00000000a00 */
[----:B------:R-:W3:Y:S01]  /*00b0*/  LDC.64 R8, c[0x0][0x390] ;  /* 0x0000e400ff087b82 */ /* 0x000ee20000000a00 */
[----:B0-----:R-:W-:-:S06]  /*00c0*/  IMAD.WIDE R2, R11, 0x8, R2 ;  /* 0x000000080b027825 */ /* 0x001fcc00078e0202 */
[----:B-1----:R-:W4:Y:S01]  /*00d0*/  LDG.E.64 R2, desc[UR4][R2.64] ;  /* 0x0000000402027981 */ /* 0x002f22000c1e1b00 */
[----:B--2---:R-:W-:-:S06]  /*00e0*/  IMAD.WIDE R4, R11, 0x8, R4 ;  /* 0x000000080b047825 */ /* 0x004fcc00078e0204 */
[----:B------:R-:W4:Y:S01]  /*00f0*/  LDG.E.64 R4, desc[UR4][R4.64] ;  /* 0x0000000404047981 */ /* 0x000f22000c1e1b00 */
[----:B---3--:R-:W-:Y:S01]  /*0100*/  IMAD.WIDE R8, R11, 0x8, R8 ;  /* 0x000000080b087825 */ /* 0x008fe200078e0208 */
[----:B----4-:R-:W-:-:S07]  /*0110*/  DADD R6, R2, R4 ;  /* 0x0000000002067229 */ /* 0x010fce0000000004 */
[----:B------:R-:W-:Y:S01]  /*0120*/  STG.E.64 desc[UR4][R8.64], R6 ;  /* 0x0000000608007986 */ /* 0x000fe2000c101b04 */
[----:B------:R-:W-:Y:S05]  /*0130*/  EXIT ;  /* 0x000000000000794d */ /* 0x000fea0003800000 */
.L_x_0:
[----:B------:R-:W-:-:S00]  /*0140*/  BRA `(.L_x_0) ;  /* 0xfffffffc00fc7947 */ /* 0x000fc0000383ffff */
[----:B------:R-:W-:-:S00]  /*0150*/  NOP ;  /* 0x0000000000007918 */ /* 0x000fc00000000000 */
        /* <DEDUP_REMOVED lines=10> */
.L_x_1:


//--------------------- .nv.shared.reserved.0     --------------------------
	.section	.nv.shared.reserved.0,"aw",@nobits
	.weak		__nv_reservedSMEM_offset_0_alias
	.size		__nv_reservedSMEM_offset_0_alias, 0, 64
	.other		__nv_reservedSMEM_offset_0_alias,@"STO_CUDA_RESERVED_SHARED STV_DEFAULT"
__nv_reservedSMEM_offset_0_alias:
	.zero		0
	.zero		64


//--------------------- .nv.constant0._Z14vector_add_gpuPdS_S_i --------------------------
	.section	.nv.constant0._Z14vector_add_gpuPdS_S_i,"a",@progbits
	.sectionflags	@""
	.align	4
.nv.constant0._Z14vector_add_gpuPdS_S_i:
	.zero		924


//--------------------- SYMBOLS --------------------------

	.type		.nv.reservedSmem.offset0,@object
	.size		.nv.reservedSmem.offset0,0x4
